//
// Generated by NVIDIA NVVM Compiler
//
// Compiler Build ID: CL-36424714
// Cuda compilation tools, release 13.0, V13.0.88
// Based on NVVM 20.0.0
//

.version 9.0
.target sm_100
.address_size 64

	// .globl	_Z29convertColorToGrayScaleKernelPfS_ii

.visible .entry _Z29convertColorToGrayScaleKernelPfS_ii(
	.param .u64 .ptr .align 1 _Z29convertColorToGrayScaleKernelPfS_ii_param_0,
	.param .u64 .ptr .align 1 _Z29convertColorToGrayScaleKernelPfS_ii_param_1,
	.param .u32 _Z29convertColorToGrayScaleKernelPfS_ii_param_2,
	.param .u32 _Z29convertColorToGrayScaleKernelPfS_ii_param_3
)
{
	.reg .pred 	%p<4>;
	.reg .b32 	%r<15>;
	.reg .b32 	%f<7>;
	.reg .b64 	%rd<9>;

	ld.param.u64 	%rd1, [_Z29convertColorToGrayScaleKernelPfS_ii_param_0];
	ld.param.u64 	%rd2, [_Z29convertColorToGrayScaleKernelPfS_ii_param_1];
	ld.param.u32 	%r3, [_Z29convertColorToGrayScaleKernelPfS_ii_param_2];
	ld.param.u32 	%r4, [_Z29convertColorToGrayScaleKernelPfS_ii_param_3];
	mov.u32 	%r6, %ntid.x;
	mov.u32 	%r7, %ctaid.x;
	mov.u32 	%r8, %tid.x;
	mad.lo.s32 	%r1, %r6, %r7, %r8;
	mov.u32 	%r9, %ntid.y;
	mov.u32 	%r10, %ctaid.y;
	mov.u32 	%r11, %tid.y;
	mad.lo.s32 	%r12, %r9, %r10, %r11;
	setp.ge.s32 	%p1, %r1, %r3;
	setp.ge.s32 	%p2, %r12, %r4;
	or.pred  	%p3, %p1, %p2;
	@%p3 bra 	$L__BB0_2;
	cvta.to.global.u64 	%rd3, %rd1;
	cvta.to.global.u64 	%rd4, %rd2;
	mad.lo.s32 	%r13, %r3, %r12, %r1;
	mul.lo.s32 	%r14, %r13, 3;
	mul.wide.s32 	%rd5, %r14, 4;
	add.s64 	%rd6, %rd3, %rd5;
	ld.global.f32 	%f1, [%rd6];
	ld.global.f32 	%f2, [%rd6+4];
	ld.global.f32 	%f3, [%rd6+8];
	mul.f32 	%f4, %f2, 0f3F35C28F;
	fma.rn.f32 	%f5, %f1, 0f3E570A3D, %f4;
	fma.rn.f32 	%f6, %f3, 0f3D8F5C29, %f5;
	mul.wide.s32 	%rd7, %r13, 4;
	add.s64 	%rd8, %rd4, %rd7;
	st.global.f32 	[%rd8], %f6;
$L__BB0_2:
	ret;

}


// ===== COMPILED SASS (sm_100) =====

	.target	sm_100

	.elftype	@"ET_EXEC"


//--------------------- .note.nv.tkinfo           --------------------------
	.section	.note.nv.tkinfo,"",@"SHT_NOTE"
	.sectionflags	@"SHF_NOTE_NV_TKINFO"
	.tkinfo
        /*0018*/ 	.word	0x00000002
        /*0030*/ 	.string	""
        /*0030*/ 	.string	"ptxas"
        /*0030*/ 	.string	"Cuda compilation tools, release 13.0, V13.0.88"
        /*0030*/ 	.string	"Build cuda_13.0.r13.0/compiler.36424714_0"
        /*0030*/ 	.string	"-arch sm_100 -m 64 "



//--------------------- .note.nv.cuinfo           --------------------------
	.section	.note.nv.cuinfo,"",@"SHT_NOTE"
	.sectionflags	@"SHF_NOTE_NV_CUINFO"
        /*0018*/ 	.short	0x0002
        /*001a*/ 	.short	0x0064
        /*001c*/ 	.short	0x0082
	.zero		2


//--------------------- .nv.info                  --------------------------
	.section	.nv.info,"",@"SHT_CUDA_INFO"
	.align	4


	//----- nvinfo : EIATTR_REGCOUNT
	.align		4
        /*0000*/ 	.byte	0x04, 0x2f
        /*0002*/ 	.short	(.L_1 - .L_0)
	.align		4
.L_0:
        /*0004*/ 	.word	index@(_Z29convertColorToGrayScaleKernelPfS_ii)
        /*0008*/ 	.word	0x0000000c


	//----- nvinfo : EIATTR_FRAME_SIZE
	.align		4
.L_1:
        /*000c*/ 	.byte	0x04, 0x11
        /*000e*/ 	.short	(.L_3 - .L_2)
	.align		4
.L_2:
        /*0010*/ 	.word	index@(_Z29convertColorToGrayScaleKernelPfS_ii)
        /*0014*/ 	.word	0x00000000


	//----- nvinfo : EIATTR_MIN_STACK_SIZE
	.align		4
.L_3:
        /*0018*/ 	.byte	0x04, 0x12
        /*001a*/ 	.short	(.L_5 - .L_4)
	.align		4
.L_4:
        /*001c*/ 	.word	index@(_Z29convertColorToGrayScaleKernelPfS_ii)
        /*0020*/ 	.word	0x00000000
.L_5:


//--------------------- .nv.compat                --------------------------
	.section	.nv.compat,"",@"SHT_CUDA_COMPAT_INFO"
	.align	4
        /*0000*/ 	.byte	0x02, 0x09, 0x00, 0x00, 0x02, 0x02, 0x01, 0x00, 0x02, 0x05, 0x05, 0x00, 0x03, 0x07, 0x01, 0x01
        /*0010*/ 	.byte	0x02, 0x03, 0x00, 0x00, 0x02, 0x06, 0x01, 0x00, 0x04, 0x0b, 0x08, 0x00, 0x09, 0x00, 0x00, 0x00
        /*0020*/ 	.byte	0x00, 0x00, 0x00, 0x00


//--------------------- .nv.info._Z29convertColorToGrayScaleKernelPfS_ii --------------------------
	.section	.nv.info._Z29convertColorToGrayScaleKernelPfS_ii,"",@"SHT_CUDA_INFO"
	.sectionflags	@""
	.align	4


	//----- nvinfo : EIATTR_CUDA_API_VERSION
	.align		4
        /*0000*/ 	.byte	0x04, 0x37
        /*0002*/ 	.short	(.L_7 - .L_6)
.L_6:
        /*0004*/ 	.word	0x00000082


	//----- nvinfo : EIATTR_KPARAM_INFO
	.align		4
.L_7:
        /*0008*/ 	.byte	0x04, 0x17
        /*000a*/ 	.short	(.L_9 - .L_8)
.L_8:
        /*000c*/ 	.word	0x00000000
        /*0010*/ 	.short	0x0003
        /*0012*/ 	.short	0x0014
        /*0014*/ 	.byte	0x00, 0xf0, 0x11, 0x00


	//----- nvinfo : EIATTR_KPARAM_INFO
	.align		4
.L_9:
        /*0018*/ 	.byte	0x04, 0x17
        /*001a*/ 	.short	(.L_11 - .L_10)
.L_10:
        /*001c*/ 	.word	0x00000000
        /*0020*/ 	.short	0x0002
        /*0022*/ 	.short	0x0010
        /*0024*/ 	.byte	0x00, 0xf0, 0x11, 0x00


	//----- nvinfo : EIATTR_KPARAM_INFO
	.align		4
.L_11:
        /*0028*/ 	.byte	0x04, 0x17
        /*002a*/ 	.short	(.L_13 - .L_12)
.L_12:
        /*002c*/ 	.word	0x00000000
        /*0030*/ 	.short	0x0001
        /*0032*/ 	.short	0x0008
        /*0034*/ 	.byte	0x00, 0xf5, 0x21, 0x00


	//----- nvinfo : EIATTR_KPARAM_INFO
	.align		4
.L_13:
        /*0038*/ 	.byte	0x04, 0x17
        /*003a*/ 	.short	(.L_15 - .L_14)
.L_14:
        /*003c*/ 	.word	0x00000000
        /*0040*/ 	.short	0x0000
        /*0042*/ 	.short	0x0000
        /*0044*/ 	.byte	0x00, 0xf5, 0x21, 0x00


	//----- nvinfo : EIATTR_SPARSE_MMA_MASK
	.align		4
.L_15:
        /*0048*/ 	.byte	0x03, 0x50
        /*004a*/ 	.short	0x0000


	//----- nvinfo : EIATTR_MAXREG_COUNT
	.align		4
        /*004c*/ 	.byte	0x03, 0x1b
        /*004e*/ 	.short	0x00ff


	//----- nvinfo : EIATTR_MERCURY_ISA_VERSION
	.align		4
        /*0050*/ 	.byte	0x03, 0x5f
        /*0052*/ 	.short	0x0101


	//----- nvinfo : EIATTR_VRC_CTA_INIT_COUNT
	.align		4
        /*0054*/ 	.byte	0x02, 0x4a
	.zero		1
	.zero		1


	//----- nvinfo : EIATTR_EXIT_INSTR_OFFSETS
	.align		4
        /*0058*/ 	.byte	0x04, 0x1c
        /*005a*/ 	.short	(.L_17 - .L_16)


	//   ....[0]....
.L_16:
        /*005c*/ 	.word	0x000000c0


	//   ....[1]....
        /*0060*/ 	.word	0x000001b0


	//----- nvinfo : EIATTR_CBANK_PARAM_SIZE
	.align		4
.L_17:
        /*0064*/ 	.byte	0x03, 0x19
        /*0066*/ 	.short	0x0018


	//----- nvinfo : EIATTR_PARAM_CBANK
	.align		4
        /*0068*/ 	.byte	0x04, 0x0a
        /*006a*/ 	.short	(.L_19 - .L_18)
	.align		4
.L_18:
        /*006c*/ 	.word	index@(.nv.constant0._Z29convertColorToGrayScaleKernelPfS_ii)
        /*0070*/ 	.short	0x0380
        /*0072*/ 	.short	0x0018


	//----- nvinfo : EIATTR_SW_WAR
	.align		4
.L_19:
        /*0074*/ 	.byte	0x04, 0x36
        /*0076*/ 	.short	(.L_21 - .L_20)
.L_20:
        /*0078*/ 	.word	0x00000008
.L_21:


//--------------------- .nv.callgraph             --------------------------
	.section	.nv.callgraph,"",@"SHT_CUDA_CALLGRAPH"
	.align	4
	.sectionentsize	8
	.align		4
        /*0000*/ 	.word	0x00000000
	.align		4
        /*0004*/ 	.word	0xffffffff
	.align		4
        /*0008*/ 	.word	0x00000000
	.align		4
        /*000c*/ 	.word	0xfffffffe
	.align		4
        /*0010*/ 	.word	0x00000000
	.align		4
        /*0014*/ 	.word	0xfffffffd
	.align		4
        /*0018*/ 	.word	0x00000000
	.align		4
        /*001c*/ 	.word	0xfffffffc


//--------------------- .text._Z29convertColorToGrayScaleKernelPfS_ii --------------------------
	.section	.text._Z29convertColorToGrayScaleKernelPfS_ii,"ax",@progbits
	.align	128
        .global         _Z29convertColorToGrayScaleKernelPfS_ii
        .type           _Z29convertColorToGrayScaleKernelPfS_ii,@function
        .size           _Z29convertColorToGrayScaleKernelPfS_ii,(.L_x_1 - _Z29convertColorToGrayScaleKernelPfS_ii)
        .other          _Z29convertColorToGrayScaleKernelPfS_ii,@"STO_CUDA_ENTRY STV_DEFAULT"
_Z29convertColorToGrayScaleKernelPfS_ii:
.text._Z29convertColorToGrayScaleKernelPfS_ii:
[----:B------:R-:W-:Y:S01]  /*0000*/  LDC R1, c[0x0][0x37c] ;  /* 0x0000df00ff017b82 */ /* 0x000fe20000000800 */
[----:B------:R-:W0:Y:S01]  /*0010*/  S2R R5, SR_CTAID.Y ;  /* 0x0000000000057919 */ /* 0x000e220000002600 */
[----:B------:R-:W1:Y:S01]  /*0020*/  LDCU UR4, c[0x0][0x360] ;  /* 0x00006c00ff0477ac */ /* 0x000e620008000800 */
[----:B------:R-:W0:Y:S01]  /*0030*/  S2R R2, SR_TID.Y ;  /* 0x0000000000027919 */ /* 0x000e220000002200 */
[----:B------:R-:W0:Y:S01]  /*0040*/  LDCU UR5, c[0x0][0x364] ;  /* 0x00006c80ff0577ac */ /* 0x000e220008000800 */
[----:B------:R-:W1:Y:S01]  /*0050*/  S2R R0, SR_CTAID.X ;  /* 0x0000000000007919 */ /* 0x000e620000002500 */
[----:B------:R-:W2:Y:S01]  /*0060*/  LDCU.64 UR6, c[0x0][0x390] ;  /* 0x00007200ff0677ac */ /* 0x000ea20008000a00 */
[----:B------:R-:W1:Y:S01]  /*0070*/  S2R R3, SR_TID.X ;  /* 0x0000000000037919 */ /* 0x000e620000002100 */
[----:B0-----:R-:W-:-:S05]  /*0080*/  IMAD R5, R5, UR5, R2 ;  /* 0x0000000505057c24 */ /* 0x001fca000f8e0202 */
[----:B--2---:R-:W-:Y:S01]  /*0090*/  ISETP.GE.AND P0, PT, R5, UR7, PT ;  /* 0x0000000705007c0c */ /* 0x004fe2000bf06270 */
[----:B-1----:R-:W-:-:S05]  /*00a0*/  IMAD R0, R0, UR4, R3 ;  /* 0x0000000400007c24 */ /* 0x002fca000f8e0203 */
[----:B------:R-:W-:-:S13]  /*00b0*/  ISETP.GE.OR P0, PT, R0, UR6, P0 ;  /* 0x0000000600007c0c */ /* 0x000fda0008706670 */
[----:B------:R-:W-:Y:S05]  /*00c0*/  @P0 EXIT ;  /* 0x000000000000094d */ /* 0x000fea0003800000 */
[----:B------:R-:W0:Y:S01]  /*00d0*/  LDC.64 R2, c[0x0][0x380] ;  /* 0x0000e000ff027b82 */ /* 0x000e220000000a00 */
[----:B------:R-:W1:Y:S01]  /*00e0*/  LDCU.64 UR4, c[0x0][0x358] ;  /* 0x00006b00ff0477ac */ /* 0x000e620008000a00 */
[----:B------:R-:W-:-:S05]  /*00f0*/  IMAD R7, R5, UR6, R0 ;  /* 0x0000000605077c24 */ /* 0x000fca000f8e0200 */
[----:B------:R-:W-:-:S05]  /*0100*/  LEA R5, R7, R7, 0x1 ;  /* 0x0000000707057211 */ /* 0x000fca00078e08ff */
[----:B0-----:R-:W-:Y:S02]  /*0110*/  IMAD.WIDE R2, R5, 0x4, R2 ;  /* 0x0000000405027825 */ /* 0x001fe400078e0202 */
[----:B------:R-:W0:Y:S03]  /*0120*/  LDC.64 R4, c[0x0][0x388] ;  /* 0x0000e200ff047b82 */ /* 0x000e260000000a00 */
[----:B-1----:R-:W2:Y:S04]  /*0130*/  LDG.E R6, desc[UR4][R2.64+0x4] ;  /* 0x0000040402067981 */ /* 0x002ea8000c1e1900 */
[----:B------:R-:W3:Y:S04]  /*0140*/  LDG.E R0, desc[UR4][R2.64] ;  /* 0x0000000402007981 */ /* 0x000ee8000c1e1900 */
[----:B------:R-:W4:Y:S01]  /*0150*/  LDG.E R8, desc[UR4][R2.64+0x8] ;  /* 0x0000080402087981 */ /* 0x000f22000c1e1900 */
[----:B0-----:R-:W-:-:S04]  /*0160*/  IMAD.WIDE R4, R7, 0x4, R4 ;  /* 0x0000000407047825 */ /* 0x001fc800078e0204 */
[----:B--2---:R-:W-:-:S04]  /*0170*/  FMUL R9, R6, 0.70999997854232788086 ;  /* 0x3f35c28f06097820 */ /* 0x004fc80000400000 */
[----:B---3--:R-:W-:-:S04]  /*0180*/  FFMA R9, R0, 0.20999999344348907471, R9 ;  /* 0x3e570a3d00097823 */ /* 0x008fc80000000009 */
[----:B----4-:R-:W-:-:S05]  /*0190*/  FFMA R9, R8, 0.070000000298023223877, R9 ;  /* 0x3d8f5c2908097823 */ /* 0x010fca0000000009 */
[----:B------:R-:W-:Y:S01]  /*01a0*/  STG.E desc[UR4][R4.64], R9 ;  /* 0x0000000904007986 */ /* 0x000fe2000c101904 */
[----:B------:R-:W-:Y:S05]  /*01b0*/  EXIT ;  /* 0x000000000000794d */ /* 0x000fea0003800000 */
.L_x_0:
[----:B------:R-:W-:-:S00]  /*01c0*/  BRA `(.L_x_0) ;  /* 0xfffffffc00fc7947 */ /* 0x000fc0000383ffff */
[----:B------:R-:W-:-:S00]  /*01d0*/  NOP ;  /* 0x0000000000007918 */ /* 0x000fc00000000000 */
        /* <DEDUP_REMOVED lines=10> */
.L_x_1:


//--------------------- .nv.shared.reserved.0     --------------------------
	.section	.nv.shared.reserved.0,"aw",@nobits
	.weak		__nv_reservedSMEM_offset_0_alias
	.size		__nv_reservedSMEM_offset_0_alias, 0, 64
	.other		__nv_reservedSMEM_offset_0_alias,@"STO_CUDA_RESERVED_SHARED STV_DEFAULT"
__nv_reservedSMEM_offset_0_alias:
	.zero		0
	.zero		64


//--------------------- .nv.constant0._Z29convertColorToGrayScaleKernelPfS_ii --------------------------
	.section	.nv.constant0._Z29convertColorToGrayScaleKernelPfS_ii,"a",@progbits
	.sectionflags	@""
	.align	4
.nv.constant0._Z29convertColorToGrayScaleKernelPfS_ii:
	.zero		920


//--------------------- SYMBOLS --------------------------

	.type		.nv.reservedSmem.offset0,@object
	.size		.nv.reservedSmem.offset0,0x4
